	.headerflags	@"EF_CUDA_TEXMODE_UNIFIED EF_CUDA_64BIT_ADDRESS EF_CUDA_ACCELERATORS EF_CUDA_SM90 EF_CUDA_VIRTUAL_SM(EF_CUDA_SM90)"
	.elftype	@"ET_EXEC"


//--------------------- .nv.info                  --------------------------
	.section	.nv.info,"",@"SHT_CUDA_INFO"
	.align	4


	//----- nvinfo : EIATTR_REGCOUNT
	.align		4
        /*0000*/ 	.byte	0x04, 0x2f
        /*0002*/ 	.short	(.L_1 - .L_0)
	.align		4
.L_0:
        /*0004*/ 	.word	index@(triton_poi_fused_convolution_leaky_relu_76)
        /*0008*/ 	.word	0x0000000e


	//----- nvinfo : EIATTR_MIN_STACK_SIZE
	.align		4
.L_1:
        /*000c*/ 	.byte	0x04, 0x12
        /*000e*/ 	.short	(.L_3 - .L_2)
	.align		4
.L_2:
        /*0010*/ 	.word	index@(triton_poi_fused_convolution_leaky_relu_76)
        /*0014*/ 	.word	0x00000000


	//----- nvinfo : EIATTR_FRAME_SIZE
	.align		4
.L_3:
        /*0018*/ 	.byte	0x04, 0x11
        /*001a*/ 	.short	(.L_5 - .L_4)
	.align		4
.L_4:
        /*001c*/ 	.word	index@(triton_poi_fused_convolution_leaky_relu_76)
        /*0020*/ 	.word	0x00000000


	//----- nvinfo : EIATTR_MIN_STACK_SIZE
	.align		4
.L_5:
        /*0024*/ 	.byte	0x04, 0x12
        /*0026*/ 	.short	(.L_7 - .L_6)
	.align		4
.L_6:
        /*0028*/ 	.word	index@(triton_poi_fused_convolution_leaky_relu_76)
        /*002c*/ 	.word	0x00000000
.L_7:


//--------------------- .nv.info.triton_poi_fused_convolution_leaky_relu_76 --------------------------
	.section	.nv.info.triton_poi_fused_convolution_leaky_relu_76,"",@"SHT_CUDA_INFO"
	.sectionflags	@""
	.align	4


	//----- nvinfo : EIATTR_CUDA_API_VERSION
	.align		4
        /*0000*/ 	.byte	0x04, 0x37
        /*0002*/ 	.short	(.L_9 - .L_8)
.L_8:
        /*0004*/ 	.word	0x0000007c


	//----- nvinfo : EIATTR_KPARAM_INFO
	.align		4
.L_9:
        /*0008*/ 	.byte	0x04, 0x17
        /*000a*/ 	.short	(.L_11 - .L_10)
.L_10:
        /*000c*/ 	.word	0x00000000
        /*0010*/ 	.short	0x0003
        /*0012*/ 	.short	0x0018
        /*0014*/ 	.byte	0x00, 0xf0, 0x11, 0x00


	//----- nvinfo : EIATTR_KPARAM_INFO
	.align		4
.L_11:
        /*0018*/ 	.byte	0x04, 0x17
        /*001a*/ 	.short	(.L_13 - .L_12)
.L_12:
        /*001c*/ 	.word	0x00000000
        /*0020*/ 	.short	0x0002
        /*0022*/ 	.short	0x0010
        /*0024*/ 	.byte	0x00, 0xf4, 0x21, 0x00


	//----- nvinfo : EIATTR_KPARAM_INFO
	.align		4
.L_13:
        /*0028*/ 	.byte	0x04, 0x17
        /*002a*/ 	.short	(.L_15 - .L_14)
.L_14:
        /*002c*/ 	.word	0x00000000
        /*0030*/ 	.short	0x0001
        /*0032*/ 	.short	0x0008
        /*0034*/ 	.byte	0x00, 0xf4, 0x21, 0x00


	//----- nvinfo : EIATTR_KPARAM_INFO
	.align		4
.L_15:
        /*0038*/ 	.byte	0x04, 0x17
        /*003a*/ 	.short	(.L_17 - .L_16)
.L_16:
        /*003c*/ 	.word	0x00000000
        /*0040*/ 	.short	0x0000
        /*0042*/ 	.short	0x0000
        /*0044*/ 	.byte	0x00, 0xf4, 0x21, 0x00


	//----- nvinfo : EIATTR_SPARSE_MMA_MASK
	.align		4
.L_17:
        /*0048*/ 	.byte	0x03, 0x50
        /*004a*/ 	.short	0x0000


	//----- nvinfo : EIATTR_MAXREG_COUNT
	.align		4
        /*004c*/ 	.byte	0x03, 0x1b
        /*004e*/ 	.short	0x00ff


	//----- nvinfo : EIATTR_EXIT_INSTR_OFFSETS
	.align		4
        /*0050*/ 	.byte	0x04, 0x1c
        /*0052*/ 	.short	(.L_19 - .L_18)


	//   ....[0]....
.L_18:
        /*0054*/ 	.word	0x00000200


	//----- nvinfo : EIATTR_REQNTID
	.align		4
.L_19:
        /*0058*/ 	.byte	0x04, 0x10
        /*005a*/ 	.short	(.L_21 - .L_20)
.L_20:
        /*005c*/ 	.word	0x00000080
        /*0060*/ 	.word	0x00000001
        /*0064*/ 	.word	0x00000001


	//----- nvinfo : EIATTR_CBANK_PARAM_SIZE
	.align		4
.L_21:
        /*0068*/ 	.byte	0x03, 0x19
        /*006a*/ 	.short	0x001c


	//----- nvinfo : EIATTR_PARAM_CBANK
	.align		4
        /*006c*/ 	.byte	0x04, 0x0a
        /*006e*/ 	.short	(.L_23 - .L_22)
	.align		4
.L_22:
        /*0070*/ 	.word	index@(.nv.constant0.triton_poi_fused_convolution_leaky_relu_76)
        /*0074*/ 	.short	0x0210
        /*0076*/ 	.short	0x001c


	//----- nvinfo : EIATTR_SW_WAR
	.align		4
.L_23:
        /*0078*/ 	.byte	0x04, 0x36
        /*007a*/ 	.short	(.L_25 - .L_24)
.L_24:
        /*007c*/ 	.word	0x00000008
.L_25:


//--------------------- .nv.callgraph             --------------------------
	.section	.nv.callgraph,"",@"SHT_CUDA_CALLGRAPH"
	.align	4
	.sectionentsize	8
	.align		4
        /*0000*/ 	.word	0x00000000
	.align		4
        /*0004*/ 	.word	0xffffffff
	.align		4
        /*0008*/ 	.word	0x00000000
	.align		4
        /*000c*/ 	.word	0xfffffffe
	.align		4
        /*0010*/ 	.word	0x00000000
	.align		4
        /*0014*/ 	.word	0xfffffffd
	.align		4
        /*0018*/ 	.word	0x00000000
	.align		4
        /*001c*/ 	.word	0xfffffffc


//--------------------- .text.triton_poi_fused_convolution_leaky_relu_76 --------------------------
	.section	.text.triton_poi_fused_convolution_leaky_relu_76,"ax",@progbits
	.align	128
        .global         triton_poi_fused_convolution_leaky_relu_76
        .type           triton_poi_fused_convolution_leaky_relu_76,@function
        .size           triton_poi_fused_convolution_leaky_relu_76,(.L_x_1 - triton_poi_fused_convolution_leaky_relu_76)
        .other          triton_poi_fused_convolution_leaky_relu_76,@"STO_CUDA_ENTRY STV_DEFAULT"
triton_poi_fused_convolution_leaky_relu_76:
.text.triton_poi_fused_convolution_leaky_relu_76:
[----:B------:R-:W-:Y:S01]  /*0000*/  LDC R1, c[0x0][0x28] ;  /* 0x00000a00ff017b82 */ /* 0x000fe20000000800 */
[----:B------:R-:W1:Y:S07]  /*0010*/  S2R R0, SR_TID.X ;  /* 0x0000000000007919 */ /* 0x000e6e0000002100 */
[----:B------:R-:W2:Y:S01]  /*0020*/  LDC.64 R4, c[0x0][0x218] ;  /* 0x00008600ff047b82 */ /* 0x000ea20000000a00 */
[----:B------:R-:W-:Y:S01]  /*0030*/  ULDC.64 UR4, c[0x0][0x208] ;  /* 0x0000820000047ab9 */ /* 0x000fe20000000a00 */
[----:B------:R-:W-:Y:S01]  /*0040*/  ULDC.64 UR6, c[0x0][0x220] ;  /* 0x0000880000067ab9 */ /* 0x000fe20000000a00 */
[----:B------:R-:W3:Y:S05]  /*0050*/  S2R R7, SR_CTAID.X ;  /* 0x0000000000077919 */ /* 0x000eea0000002500 */
[----:B------:R-:W4:Y:S01]  /*0060*/  LDC.64 R2, c[0x0][0x210] ;  /* 0x00008400ff027b82 */ /* 0x000f220000000a00 */
[----:B-1----:R-:W-:Y:S01]  /*0070*/  IMAD.SHL.U32 R0, R0, 0x2, RZ ;  /* 0x0000000200007824 */ /* 0x002fe200078e00ff */
[----:B---3--:R-:W-:-:S04]  /*0080*/  SHF.R.S32.HI R6, RZ, 0x17, R7 ;  /* 0x00000017ff067819 */ /* 0x008fc80000011407 */
[----:B------:R-:W-:-:S05]  /*0090*/  LOP3.LUT R0, R0, 0xfe, RZ, 0xc0, !PT ;  /* 0x000000fe00007812 */ /* 0x000fca00078ec0ff */
[----:B------:R-:W-:Y:S01]  /*00a0*/  IMAD R7, R7, 0x100, R0 ;  /* 0x0000010007077824 */ /* 0x000fe200078e0200 */
[----:B------:R-:W-:-:S03]  /*00b0*/  SGXT R0, R6, 0x1 ;  /* 0x000000010600781a */ /* 0x000fc60000000200 */
[----:B----4-:R-:W-:Y:S01]  /*00c0*/  IMAD.WIDE R2, R7, 0x4, R2 ;  /* 0x0000000407027825 */ /* 0x010fe200078e0202 */
[----:B------:R-:W-:-:S04]  /*00d0*/  LEA.HI R0, R0, R7, RZ, 0x9 ;  /* 0x0000000700007211 */ /* 0x000fc800078f48ff */
[----:B------:R-:W-:-:S05]  /*00e0*/  LOP3.LUT R0, R0, 0xfffffe00, RZ, 0xc0, !PT ;  /* 0xfffffe0000007812 */ /* 0x000fca00078ec0ff */
[----:B------:R-:W-:-:S04]  /*00f0*/  IMAD.IADD R9, R7, 0x1, -R0 ;  /* 0x0000000107097824 */ /* 0x000fc800078e0a00 */
[----:B--2---:R-:W-:Y:S02]  /*0100*/  IMAD.WIDE R4, R9, 0x4, R4 ;  /* 0x0000000409047825 */ /* 0x004fe400078e0204 */
[----:B------:R-:W2:Y:S04]  /*0110*/  LDG.E.64 R8, desc[UR4][R2.64] ;  /* 0x0000000402087981 */ /* 0x000ea8000c1e1b00 */
[----:B------:R-:W2:Y:S01]  /*0120*/  LDG.E.EL.64 R4, desc[UR4][R4.64] ;  /* 0x0000000404047981 */ /* 0x000ea2000c2e1b00 */
[----:B------:R-:W-:-:S04]  /*0130*/  IADD3 R6, P2, R7, UR6, RZ ;  /* 0x0000000607067c10 */ /* 0x000fc8000ff5e0ff */
[----:B------:R-:W-:Y:S02]  /*0140*/  LEA.HI.X.SX32 R7, R7, UR7, 0x1, P2 ;  /* 0x0000000707077c11 */ /* 0x000fe400090f0eff */
[C---:B--2---:R-:W-:Y:S01]  /*0150*/  FSETP.GT.AND P1, PT, R8.reuse, -R4, PT ;  /* 0x800000040800720b */ /* 0x044fe20003f24000 */
[----:B------:R-:W-:Y:S01]  /*0160*/  FADD R8, R8, R4 ;  /* 0x0000000408087221 */ /* 0x000fe20000000000 */
[C---:B------:R-:W-:Y:S01]  /*0170*/  FSETP.GT.AND P0, PT, R9.reuse, -R5, PT ;  /* 0x800000050900720b */ /* 0x040fe20003f04000 */
[----:B------:R-:W-:Y:S01]  /*0180*/  FADD R9, R9, R5 ;  /* 0x0000000509097221 */ /* 0x000fe20000000000 */
[----:B------:R-:W-:Y:S02]  /*0190*/  SEL R0, RZ, 0x1, !P1 ;  /* 0x00000001ff007807 */ /* 0x000fe40004800000 */
[----:B------:R-:W-:-:S05]  /*01a0*/  SEL R11, RZ, 0x100, !P0 ;  /* 0x00000100ff0b7807 */ /* 0x000fca0004000000 */
[----:B------:R-:W-:Y:S02]  /*01b0*/  IMAD.IADD R11, R0, 0x1, R11 ;  /* 0x00000001000b7824 */ /* 0x000fe400078e020b */
[----:B------:R-:W-:Y:S02]  /*01c0*/  @!P1 FMUL R8, R8, 0.0099999997764825820923 ;  /* 0x3c23d70a08089820 */ /* 0x000fe40000400000 */
[----:B------:R-:W-:Y:S01]  /*01d0*/  @!P0 FMUL R9, R9, 0.0099999997764825820923 ;  /* 0x3c23d70a09098820 */ /* 0x000fe20000400000 */
[----:B------:R-:W-:Y:S04]  /*01e0*/  STG.E.U16 desc[UR4][R6.64], R11 ;  /* 0x0000000b06007986 */ /* 0x000fe8000c101504 */
[----:B------:R-:W-:Y:S01]  /*01f0*/  STG.E.64 desc[UR4][R2.64], R8 ;  /* 0x0000000802007986 */ /* 0x000fe2000c101b04 */
[----:B------:R-:W-:Y:S05]  /*0200*/  EXIT ;  /* 0x000000000000794d */ /* 0x000fea0003800000 */
.L_x_0:
[----:B------:R-:W-:-:S00]  /*0210*/  BRA `(.L_x_0) ;  /* 0xfffffffc00fc7947 */ /* 0x000fc0000383ffff */
[----:B------:R-:W-:-:S00]  /*0220*/  NOP ;  /* 0x0000000000007918 */ /* 0x000fc00000000000 */
        /* <DEDUP_REMOVED lines=13> */
.L_x_1:


//--------------------- .nv.constant0.triton_poi_fused_convolution_leaky_relu_76 --------------------------
	.section	.nv.constant0.triton_poi_fused_convolution_leaky_relu_76,"a",@progbits
	.sectionflags	@""
	.align	4
.nv.constant0.triton_poi_fused_convolution_leaky_relu_76:
	.zero		556
